	.headerflags	@"EF_CUDA_TEXMODE_UNIFIED EF_CUDA_64BIT_ADDRESS EF_CUDA_SM86 EF_CUDA_VIRTUAL_SM(EF_CUDA_SM86)"
	.elftype	@"ET_EXEC"


//--------------------- .nv.info                  --------------------------
	.section	.nv.info,"",@"SHT_CUDA_INFO"
	.align	4


	//----- nvinfo : EIATTR_REGCOUNT
	.align		4
        /*0000*/ 	.byte	0x04, 0x2f
        /*0002*/ 	.short	(.L_1 - .L_0)
	.align		4
.L_0:
        /*0004*/ 	.word	index@(triton_poi_fused__to_copy_4)
        /*0008*/ 	.word	0x00000008


	//----- nvinfo : EIATTR_MIN_STACK_SIZE
	.align		4
.L_1:
        /*000c*/ 	.byte	0x04, 0x12
        /*000e*/ 	.short	(.L_3 - .L_2)
	.align		4
.L_2:
        /*0010*/ 	.word	index@(triton_poi_fused__to_copy_4)
        /*0014*/ 	.word	0x00000000


	//----- nvinfo : EIATTR_FRAME_SIZE
	.align		4
.L_3:
        /*0018*/ 	.byte	0x04, 0x11
        /*001a*/ 	.short	(.L_5 - .L_4)
	.align		4
.L_4:
        /*001c*/ 	.word	index@(triton_poi_fused__to_copy_4)
        /*0020*/ 	.word	0x00000000


	//----- nvinfo : EIATTR_MIN_STACK_SIZE
	.align		4
.L_5:
        /*0024*/ 	.byte	0x04, 0x12
        /*0026*/ 	.short	(.L_7 - .L_6)
	.align		4
.L_6:
        /*0028*/ 	.word	index@(triton_poi_fused__to_copy_4)
        /*002c*/ 	.word	0x00000000
.L_7:


//--------------------- .nv.info.triton_poi_fused__to_copy_4 --------------------------
	.section	.nv.info.triton_poi_fused__to_copy_4,"",@"SHT_CUDA_INFO"
	.sectionflags	@""
	.align	4


	//----- nvinfo : EIATTR_CUDA_API_VERSION
	.align		4
        /*0000*/ 	.byte	0x04, 0x37
        /*0002*/ 	.short	(.L_9 - .L_8)
.L_8:
        /*0004*/ 	.word	0x0000007c


	//----- nvinfo : EIATTR_SW2861232_WAR
	.align		4
.L_9:
        /*0008*/ 	.byte	0x01, 0x35
	.zero		2


	//----- nvinfo : EIATTR_PARAM_CBANK
	.align		4
        /*000c*/ 	.byte	0x04, 0x0a
        /*000e*/ 	.short	(.L_11 - .L_10)
	.align		4
.L_10:
        /*0010*/ 	.word	index@(.nv.constant0.triton_poi_fused__to_copy_4)
        /*0014*/ 	.short	0x0160
        /*0016*/ 	.short	0x0020


	//----- nvinfo : EIATTR_CBANK_PARAM_SIZE
	.align		4
.L_11:
        /*0018*/ 	.byte	0x03, 0x19
        /*001a*/ 	.short	0x0020


	//----- nvinfo : EIATTR_KPARAM_INFO
	.align		4
        /*001c*/ 	.byte	0x04, 0x17
        /*001e*/ 	.short	(.L_13 - .L_12)
.L_12:
        /*0020*/ 	.word	0x00000000
        /*0024*/ 	.short	0x0003
        /*0026*/ 	.short	0x0018
        /*0028*/ 	.byte	0x00, 0xf4, 0x21, 0x00


	//----- nvinfo : EIATTR_KPARAM_INFO
	.align		4
.L_13:
        /*002c*/ 	.byte	0x04, 0x17
        /*002e*/ 	.short	(.L_15 - .L_14)
.L_14:
        /*0030*/ 	.word	0x00000000
        /*0034*/ 	.short	0x0002
        /*0036*/ 	.short	0x0010
        /*0038*/ 	.byte	0x00, 0xf0, 0x11, 0x00


	//----- nvinfo : EIATTR_KPARAM_INFO
	.align		4
.L_15:
        /*003c*/ 	.byte	0x04, 0x17
        /*003e*/ 	.short	(.L_17 - .L_16)
.L_16:
        /*0040*/ 	.word	0x00000000
        /*0044*/ 	.short	0x0001
        /*0046*/ 	.short	0x0008
        /*0048*/ 	.byte	0x00, 0xf4, 0x21, 0x00


	//----- nvinfo : EIATTR_KPARAM_INFO
	.align		4
.L_17:
        /*004c*/ 	.byte	0x04, 0x17
        /*004e*/ 	.short	(.L_19 - .L_18)
.L_18:
        /*0050*/ 	.word	0x00000000
        /*0054*/ 	.short	0x0000
        /*0056*/ 	.short	0x0000
        /*0058*/ 	.byte	0x00, 0xf4, 0x21, 0x00


	//----- nvinfo : EIATTR_MAXREG_COUNT
	.align		4
.L_19:
        /*005c*/ 	.byte	0x03, 0x1b
        /*005e*/ 	.short	0x00ff


	//----- nvinfo : EIATTR_EXIT_INSTR_OFFSETS
	.align		4
        /*0060*/ 	.byte	0x04, 0x1c
        /*0062*/ 	.short	(.L_21 - .L_20)


	//   ....[0]....
.L_20:
        /*0064*/ 	.word	0x000000f0


	//   ....[1]....
        /*0068*/ 	.word	0x00000130


	//----- nvinfo : EIATTR_REQNTID
	.align		4
.L_21:
        /*006c*/ 	.byte	0x04, 0x10
        /*006e*/ 	.short	(.L_23 - .L_22)
.L_22:
        /*0070*/ 	.word	0x00000080
        /*0074*/ 	.word	0x00000001
        /*0078*/ 	.word	0x00000001


	//----- nvinfo : EIATTR_CRS_STACK_SIZE
	.align		4
.L_23:
        /*007c*/ 	.byte	0x04, 0x1e
        /*007e*/ 	.short	(.L_25 - .L_24)
.L_24:
        /*0080*/ 	.word	0x00000000
.L_25:


//--------------------- .nv.callgraph             --------------------------
	.section	.nv.callgraph,"",@"SHT_CUDA_CALLGRAPH"
	.align	4
	.sectionentsize	8
	.align		4
        /*0000*/ 	.word	0x00000000
	.align		4
        /*0004*/ 	.word	0xffffffff
	.align		4
        /*0008*/ 	.word	0x00000000
	.align		4
        /*000c*/ 	.word	0xfffffffe
	.align		4
        /*0010*/ 	.word	0x00000000
	.align		4
        /*0014*/ 	.word	0xfffffffd
	.align		4
        /*0018*/ 	.word	0x00000000
	.align		4
        /*001c*/ 	.word	0xfffffffc


//--------------------- .nv.rel.action            --------------------------
	.section	.nv.rel.action,"",@"SHT_CUDA_RELOCINFO"
	.align	8
	.sectionentsize	8
        /*0000*/ 	.byte	0x73, 0x00, 0x00, 0x00, 0x00, 0x00, 0x00, 0x00, 0x00, 0x00, 0x00, 0x11, 0x25, 0x00, 0x05, 0x36


//--------------------- .nv.constant0.triton_poi_fused__to_copy_4 --------------------------
	.section	.nv.constant0.triton_poi_fused__to_copy_4,"a",@progbits
	.sectionflags	@""
	.align	4
.nv.constant0.triton_poi_fused__to_copy_4:
	.zero		384


//--------------------- .text.triton_poi_fused__to_copy_4 --------------------------
	.section	.text.triton_poi_fused__to_copy_4,"ax",@progbits
	.sectioninfo	@"SHI_REGISTERS=8"
	.align	128
        .global         triton_poi_fused__to_copy_4
        .type           triton_poi_fused__to_copy_4,@function
        .size           triton_poi_fused__to_copy_4,(.L_x_3 - triton_poi_fused__to_copy_4)
        .other          triton_poi_fused__to_copy_4,@"STO_CUDA_ENTRY STV_DEFAULT"
triton_poi_fused__to_copy_4:
.text.triton_poi_fused__to_copy_4:
[----:B------:R-:W-:Y:S02]  /*0000*/  IMAD.MOV.U32 R1, RZ, RZ, c[0x0][0x28] ;  /* 0x00000a00ff017624 */ /* 0x000fe400078e00ff */
[----:B------:R-:W0:Y:S01]  /*0010*/  S2R R0, SR_TID.X ;  /* 0x0000000000007919 */ /* 0x000e220000002100 */
[----:B------:R-:W-:Y:S01]  /*0020*/  ULDC.64 UR4, c[0x0][0x118] ;  /* 0x0000460000047ab9 */ /* 0x000fe20000000a00 */
[----:B------:R-:W-:Y:S01]  /*0030*/  BSSY B0, `(.L_x_0) ;  /* 0x000000b000007945 */ /* 0x000fe20003800000 */
[----:B------:R-:W-:Y:S01]  /*0040*/  IMAD.MOV.U32 R5, RZ, RZ, 0x2 ;  /* 0x00000002ff057424 */ /* 0x000fe200078e00ff */
[----:B------:R-:W1:Y:S01]  /*0050*/  S2R R3, SR_CTAID.X ;  /* 0x0000000000037919 */ /* 0x000e620000002500 */
[----:B------:R-:W-:Y:S02]  /*0060*/  MOV R2, RZ ;  /* 0x000000ff00027202 */ /* 0x000fe40000000f00 */
[----:B0-----:R-:W-:-:S04]  /*0070*/  LOP3.LUT R0, R0, 0x7f, RZ, 0xc0, !PT ;  /* 0x0000007f00007812 */ /* 0x001fc800078ec0ff */
[----:B-1----:R-:W-:-:S04]  /*0080*/  LEA R0, R3, R0, 0x7 ;  /* 0x0000000003007211 */ /* 0x002fc800078e38ff */
[----:B------:R-:W-:-:S13]  /*0090*/  ISETP.GE.AND P0, PT, R0, 0xc00, PT ;  /* 0x00000c000000780c */ /* 0x000fda0003f06270 */
[----:B------:R-:W-:Y:S05]  /*00a0*/  @P0 BRA `(.L_x_1) ;  /* 0x0000003000000947 */ /* 0x000fea0003800000 */
[----:B------:R-:W-:-:S04]  /*00b0*/  IMAD.MOV.U32 R3, RZ, RZ, 0x4 ;  /* 0x00000004ff037424 */ /* 0x000fc800078e00ff */
[----:B------:R-:W-:-:S06]  /*00c0*/  IMAD.WIDE R2, R0, R3, c[0x0][0x160] ;  /* 0x0000580000027625 */ /* 0x000fcc00078e0203 */
[----:B------:R0:W5:Y:S02]  /*00d0*/  LDG.E R2, [R2.64] ;  /* 0x0000000402027981 */ /* 0x000164000c1e1900 */
.L_x_1:
[----:B------:R-:W-:Y:S05]  /*00e0*/  BSYNC B0 ;  /* 0x0000000000007941 */ /* 0x000fea0003800000 */
.L_x_0:
[----:B------:R-:W-:Y:S05]  /*00f0*/  @P0 EXIT ;  /* 0x000000000000094d */ /* 0x000fea0003800000 */
[----:B-----5:R-:W-:Y:S01]  /*0100*/  F2FP.BF16.PACK_AB R4, RZ, R2 ;  /* 0x00000002ff04723e */ /* 0x020fe200000010ff */
[----:B0-----:R-:W-:-:S05]  /*0110*/  IMAD.WIDE R2, R0, R5, c[0x0][0x168] ;  /* 0x00005a0000027625 */ /* 0x001fca00078e0205 */
[----:B------:R-:W-:Y:S01]  /*0120*/  STG.E.U16 [R2.64], R4 ;  /* 0x0000000402007986 */ /* 0x000fe2000c101504 */
[----:B------:R-:W-:Y:S05]  /*0130*/  EXIT ;  /* 0x000000000000794d */ /* 0x000fea0003800000 */
.L_x_2:
[----:B------:R-:W-:-:S00]  /*0140*/  BRA `(.L_x_2) ;  /* 0xfffffff000007947 */ /* 0x000fc0000383ffff */
[----:B------:R-:W-:-:S00]  /*0150*/  NOP ;  /* 0x0000000000007918 */ /* 0x000fc00000000000 */
        /* <DEDUP_REMOVED lines=10> */
.L_x_3:
